//
// Generated by NVIDIA NVVM Compiler
//
// Compiler Build ID: CL-36424714
// Cuda compilation tools, release 13.0, V13.0.88
// Based on NVVM 20.0.0
//

.version 9.0
.target sm_100
.address_size 64

	// .globl	_Z10reduce_maxPfiiS_
.extern .shared .align 16 .b8 simg[];

.visible .entry _Z10reduce_maxPfiiS_(
	.param .u64 .ptr .align 1 _Z10reduce_maxPfiiS__param_0,
	.param .u32 _Z10reduce_maxPfiiS__param_1,
	.param .u32 _Z10reduce_maxPfiiS__param_2,
	.param .u64 .ptr .align 1 _Z10reduce_maxPfiiS__param_3
)
{
	.reg .pred 	%p<8>;
	.reg .b32 	%r<26>;
	.reg .b32 	%f<9>;
	.reg .b64 	%rd<9>;

	ld.param.u64 	%rd1, [_Z10reduce_maxPfiiS__param_0];
	ld.param.u32 	%r11, [_Z10reduce_maxPfiiS__param_1];
	ld.param.u32 	%r13, [_Z10reduce_maxPfiiS__param_2];
	ld.param.u64 	%rd2, [_Z10reduce_maxPfiiS__param_3];
	mov.u32 	%r1, %ctaid.x;
	mov.u32 	%r2, %ntid.x;
	mov.u32 	%r14, %tid.x;
	mad.lo.s32 	%r15, %r1, %r2, %r14;
	mov.u32 	%r3, %ctaid.y;
	mov.u32 	%r4, %ntid.y;
	mov.u32 	%r16, %tid.y;
	mad.lo.s32 	%r17, %r3, %r4, %r16;
	mad.lo.s32 	%r5, %r13, %r17, %r15;
	mad.lo.s32 	%r6, %r2, %r16, %r14;
	setp.ge.s32 	%p1, %r15, %r13;
	setp.ge.s32 	%p2, %r17, %r11;
	or.pred  	%p3, %p1, %p2;
	mov.f32 	%f8, 0fBF800000;
	@%p3 bra 	$L__BB0_2;
	cvta.to.global.u64 	%rd3, %rd1;
	mul.wide.s32 	%rd4, %r5, 4;
	add.s64 	%rd5, %rd3, %rd4;
	ld.global.f32 	%f8, [%rd5];
$L__BB0_2:
	shl.b32 	%r19, %r6, 2;
	mov.u32 	%r20, simg;
	add.s32 	%r7, %r20, %r19;
	st.shared.f32 	[%r7], %f8;
	bar.sync 	0;
	mul.lo.s32 	%r25, %r2, %r4;
	setp.lt.u32 	%p4, %r25, 2;
	@%p4 bra 	$L__BB0_6;
$L__BB0_3:
	shr.u32 	%r10, %r25, 1;
	setp.ge.u32 	%p5, %r6, %r10;
	@%p5 bra 	$L__BB0_5;
	ld.shared.f32 	%f4, [%r7];
	shl.b32 	%r21, %r10, 2;
	add.s32 	%r22, %r7, %r21;
	ld.shared.f32 	%f5, [%r22];
	max.f32 	%f6, %f4, %f5;
	st.shared.f32 	[%r7], %f6;
$L__BB0_5:
	bar.sync 	0;
	setp.gt.u32 	%p6, %r25, 3;
	mov.u32 	%r25, %r10;
	@%p6 bra 	$L__BB0_3;
$L__BB0_6:
	setp.ne.s32 	%p7, %r6, 0;
	@%p7 bra 	$L__BB0_8;
	ld.shared.f32 	%f7, [simg];
	mov.u32 	%r23, %nctaid.x;
	mad.lo.s32 	%r24, %r23, %r3, %r1;
	cvta.to.global.u64 	%rd6, %rd2;
	mul.wide.u32 	%rd7, %r24, 4;
	add.s64 	%rd8, %rd6, %rd7;
	st.global.f32 	[%rd8], %f7;
$L__BB0_8:
	ret;

}
	// .globl	_Z10reduce_minPfiiS_
.visible .entry _Z10reduce_minPfiiS_(
	.param .u64 .ptr .align 1 _Z10reduce_minPfiiS__param_0,
	.param .u32 _Z10reduce_minPfiiS__param_1,
	.param .u32 _Z10reduce_minPfiiS__param_2,
	.param .u64 .ptr .align 1 _Z10reduce_minPfiiS__param_3
)
{
	.reg .pred 	%p<8>;
	.reg .b32 	%r<26>;
	.reg .b32 	%f<9>;
	.reg .b64 	%rd<9>;

	ld.param.u64 	%rd1, [_Z10reduce_minPfiiS__param_0];
	ld.param.u32 	%r11, [_Z10reduce_minPfiiS__param_1];
	ld.param.u32 	%r13, [_Z10reduce_minPfiiS__param_2];
	ld.param.u64 	%rd2, [_Z10reduce_minPfiiS__param_3];
	mov.u32 	%r1, %ctaid.x;
	mov.u32 	%r2, %ntid.x;
	mov.u32 	%r14, %tid.x;
	mad.lo.s32 	%r15, %r1, %r2, %r14;
	mov.u32 	%r3, %ctaid.y;
	mov.u32 	%r4, %ntid.y;
	mov.u32 	%r16, %tid.y;
	mad.lo.s32 	%r17, %r3, %r4, %r16;
	mad.lo.s32 	%r5, %r13, %r17, %r15;
	mad.lo.s32 	%r6, %r2, %r16, %r14;
	setp.ge.s32 	%p1, %r15, %r13;
	setp.ge.s32 	%p2, %r17, %r11;
	or.pred  	%p3, %p1, %p2;
	mov.f32 	%f8, 0f3F800000;
	@%p3 bra 	$L__BB1_2;
	cvta.to.global.u64 	%rd3, %rd1;
	mul.wide.s32 	%rd4, %r5, 4;
	add.s64 	%rd5, %rd3, %rd4;
	ld.global.f32 	%f8, [%rd5];
$L__BB1_2:
	shl.b32 	%r19, %r6, 2;
	mov.u32 	%r20, simg;
	add.s32 	%r7, %r20, %r19;
	st.shared.f32 	[%r7], %f8;
	bar.sync 	0;
	mul.lo.s32 	%r25, %r2, %r4;
	setp.lt.u32 	%p4, %r25, 2;
	@%p4 bra 	$L__BB1_6;
$L__BB1_3:
	shr.u32 	%r10, %r25, 1;
	setp.ge.u32 	%p5, %r6, %r10;
	@%p5 bra 	$L__BB1_5;
	ld.shared.f32 	%f4, [%r7];
	shl.b32 	%r21, %r10, 2;
	add.s32 	%r22, %r7, %r21;
	ld.shared.f32 	%f5, [%r22];
	min.f32 	%f6, %f4, %f5;
	st.shared.f32 	[%r7], %f6;
$L__BB1_5:
	bar.sync 	0;
	setp.gt.u32 	%p6, %r25, 3;
	mov.u32 	%r25, %r10;
	@%p6 bra 	$L__BB1_3;
$L__BB1_6:
	setp.ne.s32 	%p7, %r6, 0;
	@%p7 bra 	$L__BB1_8;
	ld.shared.f32 	%f7, [simg];
	mov.u32 	%r23, %nctaid.x;
	mad.lo.s32 	%r24, %r23, %r3, %r1;
	cvta.to.global.u64 	%rd6, %rd2;
	mul.wide.u32 	%rd7, %r24, 4;
	add.s64 	%rd8, %rd6, %rd7;
	st.global.f32 	[%rd8], %f7;
$L__BB1_8:
	ret;

}
	// .globl	_Z11bin_counterPfiiffiPj
.visible .entry _Z11bin_counterPfiiffiPj(
	.param .u64 .ptr .align 1 _Z11bin_counterPfiiffiPj_param_0,
	.param .u32 _Z11bin_counterPfiiffiPj_param_1,
	.param .u32 _Z11bin_counterPfiiffiPj_param_2,
	.param .f32 _Z11bin_counterPfiiffiPj_param_3,
	.param .f32 _Z11bin_counterPfiiffiPj_param_4,
	.param .u32 _Z11bin_counterPfiiffiPj_param_5,
	.param .u64 .ptr .align 1 _Z11bin_counterPfiiffiPj_param_6
)
{
	.reg .pred 	%p<4>;
	.reg .b32 	%r<19>;
	.reg .b32 	%f<8>;
	.reg .b64 	%rd<9>;

	ld.param.u64 	%rd1, [_Z11bin_counterPfiiffiPj_param_0];
	ld.param.u32 	%r3, [_Z11bin_counterPfiiffiPj_param_1];
	ld.param.u32 	%r5, [_Z11bin_counterPfiiffiPj_param_2];
	ld.param.f32 	%f1, [_Z11bin_counterPfiiffiPj_param_3];
	ld.param.f32 	%f2, [_Z11bin_counterPfiiffiPj_param_4];
	ld.param.u32 	%r2, [_Z11bin_counterPfiiffiPj_param_5];
	ld.param.u64 	%rd2, [_Z11bin_counterPfiiffiPj_param_6];
	mov.u32 	%r6, %ctaid.x;
	mov.u32 	%r7, %ntid.x;
	mov.u32 	%r8, %tid.x;
	mad.lo.s32 	%r9, %r6, %r7, %r8;
	mov.u32 	%r10, %ctaid.y;
	mov.u32 	%r11, %ntid.y;
	mov.u32 	%r12, %tid.y;
	mad.lo.s32 	%r13, %r10, %r11, %r12;
	mad.lo.s32 	%r1, %r5, %r13, %r9;
	setp.ge.s32 	%p1, %r9, %r5;
	setp.ge.s32 	%p2, %r13, %r3;
	or.pred  	%p3, %p1, %p2;
	@%p3 bra 	$L__BB2_2;
	cvta.to.global.u64 	%rd3, %rd1;
	cvta.to.global.u64 	%rd4, %rd2;
	add.s32 	%r15, %r2, -1;
	mul.wide.s32 	%rd5, %r1, 4;
	add.s64 	%rd6, %rd3, %rd5;
	ld.global.f32 	%f3, [%rd6];
	sub.f32 	%f4, %f3, %f1;
	div.rn.f32 	%f5, %f4, %f2;
	cvt.rn.f32.s32 	%f6, %r2;
	mul.f32 	%f7, %f5, %f6;
	cvt.rzi.u32.f32 	%r16, %f7;
	min.u32 	%r17, %r15, %r16;
	mul.wide.u32 	%rd7, %r17, 4;
	add.s64 	%rd8, %rd4, %rd7;
	atom.global.add.u32 	%r18, [%rd8], 1;
$L__BB2_2:
	ret;

}


// ===== COMPILED SASS (sm_100) =====

	.target	sm_100

	.elftype	@"ET_EXEC"


//--------------------- .note.nv.tkinfo           --------------------------
	.section	.note.nv.tkinfo,"",@"SHT_NOTE"
	.sectionflags	@"SHF_NOTE_NV_TKINFO"
	.tkinfo
        /*0018*/ 	.word	0x00000002
        /*0030*/ 	.string	""
        /*0030*/ 	.string	"ptxas"
        /*0030*/ 	.string	"Cuda compilation tools, release 13.0, V13.0.88"
        /*0030*/ 	.string	"Build cuda_13.0.r13.0/compiler.36424714_0"
        /*0030*/ 	.string	"-arch sm_100 -m 64 "



//--------------------- .note.nv.cuinfo           --------------------------
	.section	.note.nv.cuinfo,"",@"SHT_NOTE"
	.sectionflags	@"SHF_NOTE_NV_CUINFO"
        /*0018*/ 	.short	0x0002
        /*001a*/ 	.short	0x0064
        /*001c*/ 	.short	0x0082
	.zero		2


//--------------------- .nv.info                  --------------------------
	.section	.nv.info,"",@"SHT_CUDA_INFO"
	.align	4


	//----- nvinfo : EIATTR_REGCOUNT
	.align		4
        /*0000*/ 	.byte	0x04, 0x2f
        /*0002*/ 	.short	(.L_1 - .L_0)
	.align		4
.L_0:
        /*0004*/ 	.word	index@(_Z10reduce_maxPfiiS_)
        /*0008*/ 	.word	0x0000000c


	//----- nvinfo : EIATTR_FRAME_SIZE
	.align		4
.L_1:
        /*000c*/ 	.byte	0x04, 0x11
        /*000e*/ 	.short	(.L_3 - .L_2)
	.align		4
.L_2:
        /*0010*/ 	.word	index@(_Z10reduce_maxPfiiS_)
        /*0014*/ 	.word	0x00000000


	//----- nvinfo : EIATTR_REGCOUNT
	.align		4
.L_3:
        /*0018*/ 	.byte	0x04, 0x2f
        /*001a*/ 	.short	(.L_5 - .L_4)
	.align		4
.L_4:
        /*001c*/ 	.word	index@(_Z10reduce_minPfiiS_)
        /*0020*/ 	.word	0x0000000c


	//----- nvinfo : EIATTR_FRAME_SIZE
	.align		4
.L_5:
        /*0024*/ 	.byte	0x04, 0x11
        /*0026*/ 	.short	(.L_7 - .L_6)
	.align		4
.L_6:
        /*0028*/ 	.word	index@(_Z10reduce_minPfiiS_)
        /*002c*/ 	.word	0x00000000


	//----- nvinfo : EIATTR_REGCOUNT
	.align		4
.L_7:
        /*0030*/ 	.byte	0x04, 0x2f
        /*0032*/ 	.short	(.L_9 - .L_8)
	.align		4
.L_8:
        /*0034*/ 	.word	index@(_Z11bin_counterPfiiffiPj)
        /*0038*/ 	.word	0x0000000e


	//----- nvinfo : EIATTR_FRAME_SIZE
	.align		4
.L_9:
        /*003c*/ 	.byte	0x04, 0x11
        /*003e*/ 	.short	(.L_11 - .L_10)
	.align		4
.L_10:
        /*0040*/ 	.word	index@($__internal_0_$__cuda_sm3x_div_rn_noftz_f32_slowpath)
        /*0044*/ 	.word	0x00000000


	//----- nvinfo : EIATTR_FRAME_SIZE
	.align		4
.L_11:
        /*0048*/ 	.byte	0x04, 0x11
        /*004a*/ 	.short	(.L_13 - .L_12)
	.align		4
.L_12:
        /*004c*/ 	.word	index@(_Z11bin_counterPfiiffiPj)
        /*0050*/ 	.word	0x00000000


	//----- nvinfo : EIATTR_MIN_STACK_SIZE
	.align		4
.L_13:
        /*0054*/ 	.byte	0x04, 0x12
        /*0056*/ 	.short	(.L_15 - .L_14)
	.align		4
.L_14:
        /*0058*/ 	.word	index@(_Z11bin_counterPfiiffiPj)
        /*005c*/ 	.word	0x00000000


	//----- nvinfo : EIATTR_MIN_STACK_SIZE
	.align		4
.L_15:
        /*0060*/ 	.byte	0x04, 0x12
        /*0062*/ 	.short	(.L_17 - .L_16)
	.align		4
.L_16:
        /*0064*/ 	.word	index@(_Z10reduce_minPfiiS_)
        /*0068*/ 	.word	0x00000000


	//----- nvinfo : EIATTR_MIN_STACK_SIZE
	.align		4
.L_17:
        /*006c*/ 	.byte	0x04, 0x12
        /*006e*/ 	.short	(.L_19 - .L_18)
	.align		4
.L_18:
        /*0070*/ 	.word	index@(_Z10reduce_maxPfiiS_)
        /*0074*/ 	.word	0x00000000
.L_19:


//--------------------- .nv.compat                --------------------------
	.section	.nv.compat,"",@"SHT_CUDA_COMPAT_INFO"
	.align	4
        /*0000*/ 	.byte	0x02, 0x09, 0x00, 0x00, 0x02, 0x02, 0x01, 0x00, 0x02, 0x05, 0x05, 0x00, 0x03, 0x07, 0x01, 0x01
        /*0010*/ 	.byte	0x02, 0x03, 0x00, 0x00, 0x02, 0x06, 0x01, 0x00, 0x04, 0x0b, 0x08, 0x00, 0x01, 0x00, 0x00, 0x00
        /*0020*/ 	.byte	0x00, 0x00, 0x00, 0x00


//--------------------- .nv.info._Z11bin_counterPfiiffiPj --------------------------
	.section	.nv.info._Z11bin_counterPfiiffiPj,"",@"SHT_CUDA_INFO"
	.sectionflags	@""
	.align	4


	//----- nvinfo : EIATTR_CUDA_API_VERSION
	.align		4
        /*0000*/ 	.byte	0x04, 0x37
        /*0002*/ 	.short	(.L_21 - .L_20)
.L_20:
        /*0004*/ 	.word	0x00000082


	//----- nvinfo : EIATTR_KPARAM_INFO
	.align		4
.L_21:
        /*0008*/ 	.byte	0x04, 0x17
        /*000a*/ 	.short	(.L_23 - .L_22)
.L_22:
        /*000c*/ 	.word	0x00000000
        /*0010*/ 	.short	0x0006
        /*0012*/ 	.short	0x0020
        /*0014*/ 	.byte	0x00, 0xf5, 0x21, 0x00


	//----- nvinfo : EIATTR_KPARAM_INFO
	.align		4
.L_23:
        /*0018*/ 	.byte	0x04, 0x17
        /*001a*/ 	.short	(.L_25 - .L_24)
.L_24:
        /*001c*/ 	.word	0x00000000
        /*0020*/ 	.short	0x0005
        /*0022*/ 	.short	0x0018
        /*0024*/ 	.byte	0x00, 0xf0, 0x11, 0x00


	//----- nvinfo : EIATTR_KPARAM_INFO
	.align		4
.L_25:
        /*0028*/ 	.byte	0x04, 0x17
        /*002a*/ 	.short	(.L_27 - .L_26)
.L_26:
        /*002c*/ 	.word	0x00000000
        /*0030*/ 	.short	0x0004
        /*0032*/ 	.short	0x0014
        /*0034*/ 	.byte	0x00, 0xf0, 0x11, 0x00


	//----- nvinfo : EIATTR_KPARAM_INFO
	.align		4
.L_27:
        /*0038*/ 	.byte	0x04, 0x17
        /*003a*/ 	.short	(.L_29 - .L_28)
.L_28:
        /*003c*/ 	.word	0x00000000
        /*0040*/ 	.short	0x0003
        /*0042*/ 	.short	0x0010
        /*0044*/ 	.byte	0x00, 0xf0, 0x11, 0x00


	//----- nvinfo : EIATTR_KPARAM_INFO
	.align		4
.L_29:
        /*0048*/ 	.byte	0x04, 0x17
        /*004a*/ 	.short	(.L_31 - .L_30)
.L_30:
        /*004c*/ 	.word	0x00000000
        /*0050*/ 	.short	0x0002
        /*0052*/ 	.short	0x000c
        /*0054*/ 	.byte	0x00, 0xf0, 0x11, 0x00


	//----- nvinfo : EIATTR_KPARAM_INFO
	.align		4
.L_31:
        /*0058*/ 	.byte	0x04, 0x17
        /*005a*/ 	.short	(.L_33 - .L_32)
.L_32:
        /*005c*/ 	.word	0x00000000
        /*0060*/ 	.short	0x0001
        /*0062*/ 	.short	0x0008
        /*0064*/ 	.byte	0x00, 0xf0, 0x11, 0x00


	//----- nvinfo : EIATTR_KPARAM_INFO
	.align		4
.L_33:
        /*0068*/ 	.byte	0x04, 0x17
        /*006a*/ 	.short	(.L_35 - .L_34)
.L_34:
        /*006c*/ 	.word	0x00000000
        /*0070*/ 	.short	0x0000
        /*0072*/ 	.short	0x0000
        /*0074*/ 	.byte	0x00, 0xf5, 0x21, 0x00


	//----- nvinfo : EIATTR_SPARSE_MMA_MASK
	.align		4
.L_35:
        /*0078*/ 	.byte	0x03, 0x50
        /*007a*/ 	.short	0x0000


	//----- nvinfo : EIATTR_MAXREG_COUNT
	.align		4
        /*007c*/ 	.byte	0x03, 0x1b
        /*007e*/ 	.short	0x00ff


	//----- nvinfo : EIATTR_MERCURY_ISA_VERSION
	.align		4
        /*0080*/ 	.byte	0x03, 0x5f
        /*0082*/ 	.short	0x0101


	//----- nvinfo : EIATTR_VRC_CTA_INIT_COUNT
	.align		4
        /*0084*/ 	.byte	0x02, 0x4a
	.zero		1
	.zero		1


	//----- nvinfo : EIATTR_EXIT_INSTR_OFFSETS
	.align		4
        /*0088*/ 	.byte	0x04, 0x1c
        /*008a*/ 	.short	(.L_37 - .L_36)


	//   ....[0]....
.L_36:
        /*008c*/ 	.word	0x000000d0


	//   ....[1]....
        /*0090*/ 	.word	0x000002b0


	//----- nvinfo : EIATTR_CRS_STACK_SIZE
	.align		4
.L_37:
        /*0094*/ 	.byte	0x04, 0x1e
        /*0096*/ 	.short	(.L_39 - .L_38)
.L_38:
        /*0098*/ 	.word	0x00000000


	//----- nvinfo : EIATTR_CBANK_PARAM_SIZE
	.align		4
.L_39:
        /*009c*/ 	.byte	0x03, 0x19
        /*009e*/ 	.short	0x0028


	//----- nvinfo : EIATTR_PARAM_CBANK
	.align		4
        /*00a0*/ 	.byte	0x04, 0x0a
        /*00a2*/ 	.short	(.L_41 - .L_40)
	.align		4
.L_40:
        /*00a4*/ 	.word	index@(.nv.constant0._Z11bin_counterPfiiffiPj)
        /*00a8*/ 	.short	0x0380
        /*00aa*/ 	.short	0x0028


	//----- nvinfo : EIATTR_SW_WAR
	.align		4
.L_41:
        /*00ac*/ 	.byte	0x04, 0x36
        /*00ae*/ 	.short	(.L_43 - .L_42)
.L_42:
        /*00b0*/ 	.word	0x00000008
.L_43:


//--------------------- .nv.info._Z10reduce_minPfiiS_ --------------------------
	.section	.nv.info._Z10reduce_minPfiiS_,"",@"SHT_CUDA_INFO"
	.sectionflags	@""
	.align	4


	//----- nvinfo : EIATTR_CUDA_API_VERSION
	.align		4
        /*0000*/ 	.byte	0x04, 0x37
        /*0002*/ 	.short	(.L_45 - .L_44)
.L_44:
        /*0004*/ 	.word	0x00000082


	//----- nvinfo : EIATTR_KPARAM_INFO
	.align		4
.L_45:
        /*0008*/ 	.byte	0x04, 0x17
        /*000a*/ 	.short	(.L_47 - .L_46)
.L_46:
        /*000c*/ 	.word	0x00000000
        /*0010*/ 	.short	0x0003
        /*0012*/ 	.short	0x0010
        /*0014*/ 	.byte	0x00, 0xf5, 0x21, 0x00


	//----- nvinfo : EIATTR_KPARAM_INFO
	.align		4
.L_47:
        /*0018*/ 	.byte	0x04, 0x17
        /*001a*/ 	.short	(.L_49 - .L_48)
.L_48:
        /*001c*/ 	.word	0x00000000
        /*0020*/ 	.short	0x0002
        /*0022*/ 	.short	0x000c
        /*0024*/ 	.byte	0x00, 0xf0, 0x11, 0x00


	//----- nvinfo : EIATTR_KPARAM_INFO
	.align		4
.L_49:
        /*0028*/ 	.byte	0x04, 0x17
        /*002a*/ 	.short	(.L_51 - .L_50)
.L_50:
        /*002c*/ 	.word	0x00000000
        /*0030*/ 	.short	0x0001
        /*0032*/ 	.short	0x0008
        /*0034*/ 	.byte	0x00, 0xf0, 0x11, 0x00


	//----- nvinfo : EIATTR_KPARAM_INFO
	.align		4
.L_51:
        /*0038*/ 	.byte	0x04, 0x17
        /*003a*/ 	.short	(.L_53 - .L_52)
.L_52:
        /*003c*/ 	.word	0x00000000
        /*0040*/ 	.short	0x0000
        /*0042*/ 	.short	0x0000
        /*0044*/ 	.byte	0x00, 0xf5, 0x21, 0x00


	//----- nvinfo : EIATTR_SPARSE_MMA_MASK
	.align		4
.L_53:
        /*0048*/ 	.byte	0x03, 0x50
        /*004a*/ 	.short	0x0000


	//----- nvinfo : EIATTR_MAXREG_COUNT
	.align		4
        /*004c*/ 	.byte	0x03, 0x1b
        /*004e*/ 	.short	0x00ff


	//----- nvinfo : EIATTR_NUM_BARRIERS
	.align		4
        /*0050*/ 	.byte	0x02, 0x4c
        /*0052*/ 	.byte	0x01
	.zero		1


	//----- nvinfo : EIATTR_MERCURY_ISA_VERSION
	.align		4
        /*0054*/ 	.byte	0x03, 0x5f
        /*0056*/ 	.short	0x0101


	//----- nvinfo : EIATTR_VRC_CTA_INIT_COUNT
	.align		4
        /*0058*/ 	.byte	0x02, 0x4a
	.zero		1
	.zero		1


	//----- nvinfo : EIATTR_EXIT_INSTR_OFFSETS
	.align		4
        /*005c*/ 	.byte	0x04, 0x1c
        /*005e*/ 	.short	(.L_55 - .L_54)


	//   ....[0]....
.L_54:
        /*0060*/ 	.word	0x00000280


	//   ....[1]....
        /*0064*/ 	.word	0x00000320


	//----- nvinfo : EIATTR_CBANK_PARAM_SIZE
	.align		4
.L_55:
        /*0068*/ 	.byte	0x03, 0x19
        /*006a*/ 	.short	0x0018


	//----- nvinfo : EIATTR_PARAM_CBANK
	.align		4
        /*006c*/ 	.byte	0x04, 0x0a
        /*006e*/ 	.short	(.L_57 - .L_56)
	.align		4
.L_56:
        /*0070*/ 	.word	index@(.nv.constant0._Z10reduce_minPfiiS_)
        /*0074*/ 	.short	0x0380
        /*0076*/ 	.short	0x0018


	//----- nvinfo : EIATTR_SW_WAR
	.align		4
.L_57:
        /*0078*/ 	.byte	0x04, 0x36
        /*007a*/ 	.short	(.L_59 - .L_58)
.L_58:
        /*007c*/ 	.word	0x00000008
.L_59:


//--------------------- .nv.info._Z10reduce_maxPfiiS_ --------------------------
	.section	.nv.info._Z10reduce_maxPfiiS_,"",@"SHT_CUDA_INFO"
	.sectionflags	@""
	.align	4


	//----- nvinfo : EIATTR_CUDA_API_VERSION
	.align		4
        /*0000*/ 	.byte	0x04, 0x37
        /*0002*/ 	.short	(.L_61 - .L_60)
.L_60:
        /*0004*/ 	.word	0x00000082


	//----- nvinfo : EIATTR_KPARAM_INFO
	.align		4
.L_61:
        /*0008*/ 	.byte	0x04, 0x17
        /*000a*/ 	.short	(.L_63 - .L_62)
.L_62:
        /*000c*/ 	.word	0x00000000
        /*0010*/ 	.short	0x0003
        /*0012*/ 	.short	0x0010
        /*0014*/ 	.byte	0x00, 0xf5, 0x21, 0x00


	//----- nvinfo : EIATTR_KPARAM_INFO
	.align		4
.L_63:
        /*0018*/ 	.byte	0x04, 0x17
        /*001a*/ 	.short	(.L_65 - .L_64)
.L_64:
        /*001c*/ 	.word	0x00000000
        /*0020*/ 	.short	0x0002
        /*0022*/ 	.short	0x000c
        /*0024*/ 	.byte	0x00, 0xf0, 0x11, 0x00


	//----- nvinfo : EIATTR_KPARAM_INFO
	.align		4
.L_65:
        /*0028*/ 	.byte	0x04, 0x17
        /*002a*/ 	.short	(.L_67 - .L_66)
.L_66:
        /*002c*/ 	.word	0x00000000
        /*0030*/ 	.short	0x0001
        /*0032*/ 	.short	0x0008
        /*0034*/ 	.byte	0x00, 0xf0, 0x11, 0x00


	//----- nvinfo : EIATTR_KPARAM_INFO
	.align		4
.L_67:
        /*0038*/ 	.byte	0x04, 0x17
        /*003a*/ 	.short	(.L_69 - .L_68)
.L_68:
        /*003c*/ 	.word	0x00000000
        /*0040*/ 	.short	0x0000
        /*0042*/ 	.short	0x0000
        /*0044*/ 	.byte	0x00, 0xf5, 0x21, 0x00


	//----- nvinfo : EIATTR_SPARSE_MMA_MASK
	.align		4
.L_69:
        /*0048*/ 	.byte	0x03, 0x50
        /*004a*/ 	.short	0x0000


	//----- nvinfo : EIATTR_MAXREG_COUNT
	.align		4
        /*004c*/ 	.byte	0x03, 0x1b
        /*004e*/ 	.short	0x00ff


	//----- nvinfo : EIATTR_NUM_BARRIERS
	.align		4
        /*0050*/ 	.byte	0x02, 0x4c
        /*0052*/ 	.byte	0x01
	.zero		1


	//----- nvinfo : EIATTR_MERCURY_ISA_VERSION
	.align		4
        /*0054*/ 	.byte	0x03, 0x5f
        /*0056*/ 	.short	0x0101


	//----- nvinfo : EIATTR_VRC_CTA_INIT_COUNT
	.align		4
        /*0058*/ 	.byte	0x02, 0x4a
	.zero		1
	.zero		1


	//----- nvinfo : EIATTR_EXIT_INSTR_OFFSETS
	.align		4
        /*005c*/ 	.byte	0x04, 0x1c
        /*005e*/ 	.short	(.L_71 - .L_70)


	//   ....[0]....
.L_70:
        /*0060*/ 	.word	0x00000280


	//   ....[1]....
        /*0064*/ 	.word	0x00000320


	//----- nvinfo : EIATTR_CBANK_PARAM_SIZE
	.align		4
.L_71:
        /*0068*/ 	.byte	0x03, 0x19
        /*006a*/ 	.short	0x0018


	//----- nvinfo : EIATTR_PARAM_CBANK
	.align		4
        /*006c*/ 	.byte	0x04, 0x0a
        /*006e*/ 	.short	(.L_73 - .L_72)
	.align		4
.L_72:
        /*0070*/ 	.word	index@(.nv.constant0._Z10reduce_maxPfiiS_)
        /*0074*/ 	.short	0x0380
        /*0076*/ 	.short	0x0018


	//----- nvinfo : EIATTR_SW_WAR
	.align		4
.L_73:
        /*0078*/ 	.byte	0x04, 0x36
        /*007a*/ 	.short	(.L_75 - .L_74)
.L_74:
        /*007c*/ 	.word	0x00000008
.L_75:


//--------------------- .nv.callgraph             --------------------------
	.section	.nv.callgraph,"",@"SHT_CUDA_CALLGRAPH"
	.align	4
	.sectionentsize	8
	.align		4
        /*0000*/ 	.word	0x00000000
	.align		4
        /*0004*/ 	.word	0xffffffff
	.align		4
        /*0008*/ 	.word	0x00000000
	.align		4
        /*000c*/ 	.word	0xfffffffe
	.align		4
        /*0010*/ 	.word	0x00000000
	.align		4
        /*0014*/ 	.word	0xfffffffd
	.align		4
        /*0018*/ 	.word	0x00000000
	.align		4
        /*001c*/ 	.word	0xfffffffc


//--------------------- .text._Z11bin_counterPfiiffiPj --------------------------
	.section	.text._Z11bin_counterPfiiffiPj,"ax",@progbits
	.align	128
        .global         _Z11bin_counterPfiiffiPj
        .type           _Z11bin_counterPfiiffiPj,@function
        .size           _Z11bin_counterPfiiffiPj,(.L_x_20 - _Z11bin_counterPfiiffiPj)
        .other          _Z11bin_counterPfiiffiPj,@"STO_CUDA_ENTRY STV_DEFAULT"
_Z11bin_counterPfiiffiPj:
.text._Z11bin_counterPfiiffiPj:
[----:B------:R-:W-:Y:S01]  /*0000*/  LDC R1, c[0x0][0x37c] ;  /* 0x0000df00ff017b82 */ /* 0x000fe20000000800 */
[----:B------:R-:W0:Y:S07]  /*0010*/  S2R R2, SR_TID.Y ;  /* 0x0000000000027919 */ /* 0x000e2e0000002200 */
[----:B------:R-:W1:Y:S01]  /*0020*/  LDC R0, c[0x0][0x360] ;  /* 0x0000d800ff007b82 */ /* 0x000e620000000800 */
[----:B------:R-:W2:Y:S01]  /*0030*/  LDCU.64 UR6, c[0x0][0x388] ;  /* 0x00007100ff0677ac */ /* 0x000ea20008000a00 */
[----:B------:R-:W1:Y:S06]  /*0040*/  S2R R5, SR_TID.X ;  /* 0x0000000000057919 */ /* 0x000e6c0000002100 */
[----:B------:R-:W0:Y:S08]  /*0050*/  S2UR UR5, SR_CTAID.Y ;  /* 0x00000000000579c3 */ /* 0x000e300000002600 */
[----:B------:R-:W0:Y:S08]  /*0060*/  LDC R3, c[0x0][0x364] ;  /* 0x0000d900ff037b82 */ /* 0x000e300000000800 */
[----:B------:R-:W1:Y:S01]  /*0070*/  S2UR UR4, SR_CTAID.X ;  /* 0x00000000000479c3 */ /* 0x000e620000002500 */
[----:B0-----:R-:W-:-:S05]  /*0080*/  IMAD R3, R3, UR5, R2 ;  /* 0x0000000503037c24 */ /* 0x001fca000f8e0202 */
[----:B--2---:R-:W-:Y:S01]  /*0090*/  ISETP.GE.AND P0, PT, R3, UR6, PT ;  /* 0x0000000603007c0c */ /* 0x004fe2000bf06270 */
[----:B-1----:R-:W-:-:S04]  /*00a0*/  IMAD R0, R0, UR4, R5 ;  /* 0x0000000400007c24 */ /* 0x002fc8000f8e0205 */
[----:B------:R-:W-:Y:S01]  /*00b0*/  IMAD R5, R3, UR7, R0 ;  /* 0x0000000703057c24 */ /* 0x000fe2000f8e0200 */
[----:B------:R-:W-:-:S13]  /*00c0*/  ISETP.GE.OR P0, PT, R0, UR7, P0 ;  /* 0x0000000700007c0c */ /* 0x000fda0008706670 */
[----:B------:R-:W-:Y:S05]  /*00d0*/  @P0 EXIT ;  /* 0x000000000000094d */ /* 0x000fea0003800000 */
[----:B------:R-:W0:Y:S01]  /*00e0*/  LDC.64 R2, c[0x0][0x380] ;  /* 0x0000e000ff027b82 */ /* 0x000e220000000a00 */
[----:B------:R-:W1:Y:S01]  /*00f0*/  LDCU.64 UR6, c[0x0][0x358] ;  /* 0x00006b00ff0677ac */ /* 0x000e620008000a00 */
[----:B------:R-:W2:Y:S06]  /*0100*/  LDCU UR4, c[0x0][0x398] ;  /* 0x00007300ff0477ac */ /* 0x000eac0008000800 */
[----:B------:R-:W3:Y:S01]  /*0110*/  LDC.64 R6, c[0x0][0x390] ;  /* 0x0000e400ff067b82 */ /* 0x000ee20000000a00 */
[----:B0-----:R-:W-:-:S06]  /*0120*/  IMAD.WIDE R2, R5, 0x4, R2 ;  /* 0x0000000405027825 */ /* 0x001fcc00078e0202 */
[----:B-1----:R-:W4:Y:S01]  /*0130*/  LDG.E R3, desc[UR6][R2.64] ;  /* 0x0000000602037981 */ /* 0x002f22000c1e1900 */
[----:B--2---:R-:W-:Y:S01]  /*0140*/  UIADD3 UR4, UPT, UPT, UR4, -0x1, URZ ;  /* 0xffffffff04047890 */ /* 0x004fe2000fffe0ff */
[----:B---3--:R-:W0:Y:S01]  /*0150*/  MUFU.RCP R4, R7 ;  /* 0x0000000700047308 */ /* 0x008e220000001000 */
[----:B------:R-:W-:Y:S01]  /*0160*/  BSSY.RECONVERGENT B0, `(.L_x_0) ;  /* 0x000000b000007945 */ /* 0x000fe20003800200 */
[----:B0-----:R-:W-:-:S04]  /*0170*/  FFMA R5, R4, -R7, 1 ;  /* 0x3f80000004057423 */ /* 0x001fc80000000807 */
[----:B------:R-:W-:Y:S01]  /*0180*/  FFMA R5, R4, R5, R4 ;  /* 0x0000000504057223 */ /* 0x000fe20000000004 */
[----:B----4-:R-:W-:-:S04]  /*0190*/  FADD R0, R3, -R6 ;  /* 0x8000000603007221 */ /* 0x010fc80000000000 */
[----:B------:R-:W0:Y:S01]  /*01a0*/  FCHK P0, R0, R7 ;  /* 0x0000000700007302 */ /* 0x000e220000000000 */
[----:B------:R-:W-:-:S04]  /*01b0*/  FFMA R4, R0, R5, RZ ;  /* 0x0000000500047223 */ /* 0x000fc800000000ff */
[----:B------:R-:W-:-:S04]  /*01c0*/  FFMA R6, R4, -R7, R0 ;  /* 0x8000000704067223 */ /* 0x000fc80000000000 */
[----:B------:R-:W-:Y:S01]  /*01d0*/  FFMA R4, R5, R6, R4 ;  /* 0x0000000605047223 */ /* 0x000fe20000000004 */
[----:B0-----:R-:W-:Y:S06]  /*01e0*/  @!P0 BRA `(.L_x_1) ;  /* 0x0000000000088947 */ /* 0x001fec0003800000 */
[----:B------:R-:W-:-:S07]  /*01f0*/  MOV R2, 0x210 ;  /* 0x0000021000027802 */ /* 0x000fce0000000f00 */
[----:B------:R-:W-:Y:S05]  /*0200*/  CALL.REL.NOINC `($__internal_0_$__cuda_sm3x_div_rn_noftz_f32_slowpath) ;  /* 0x00000000002c7944 */ /* 0x000fea0003c00000 */
.L_x_1:
[----:B------:R-:W-:Y:S05]  /*0210*/  BSYNC.RECONVERGENT B0 ;  /* 0x0000000000007941 */ /* 0x000fea0003800200 */
.L_x_0:
[----:B------:R-:W0:Y:S01]  /*0220*/  LDCU UR5, c[0x0][0x398] ;  /* 0x00007300ff0577ac */ /* 0x000e220008000800 */
[----:B------:R-:W1:Y:S01]  /*0230*/  LDC.64 R2, c[0x0][0x3a0] ;  /* 0x0000e800ff027b82 */ /* 0x000e620000000a00 */
[----:B------:R-:W-:Y:S01]  /*0240*/  IMAD.MOV.U32 R7, RZ, RZ, 0x1 ;  /* 0x00000001ff077424 */ /* 0x000fe200078e00ff */
[----:B0-----:R-:W-:-:S05]  /*0250*/  I2FP.F32.S32 R5, UR5 ;  /* 0x0000000500057c45 */ /* 0x001fca0008201400 */
[----:B------:R-:W-:-:S06]  /*0260*/  FMUL R4, R5, R4 ;  /* 0x0000000405047220 */ /* 0x000fcc0000400000 */
[----:B------:R-:W0:Y:S02]  /*0270*/  F2I.U32.TRUNC.NTZ R4, R4 ;  /* 0x0000000400047305 */ /* 0x000e24000020f000 */
[----:B0-----:R-:W-:-:S05]  /*0280*/  VIMNMX.U32 R5, PT, PT, R4, UR4, PT ;  /* 0x0000000404057c48 */ /* 0x001fca000bfe0000 */
[----:B-1----:R-:W-:-:S05]  /*0290*/  IMAD.WIDE.U32 R2, R5, 0x4, R2 ;  /* 0x0000000405027825 */ /* 0x002fca00078e0002 */
[----:B------:R-:W-:Y:S01]  /*02a0*/  REDG.E.ADD.STRONG.GPU desc[UR6][R2.64], R7 ;  /* 0x000000070200798e */ /* 0x000fe2000c12e106 */
[----:B------:R-:W-:Y:S05]  /*02b0*/  EXIT ;  /* 0x000000000000794d */ /* 0x000fea0003800000 */
        .weak           $__internal_0_$__cuda_sm3x_div_rn_noftz_f32_slowpath
        .type           $__internal_0_$__cuda_sm3x_div_rn_noftz_f32_slowpath,@function
        .size           $__internal_0_$__cuda_sm3x_div_rn_noftz_f32_slowpath,(.L_x_20 - $__internal_0_$__cuda_sm3x_div_rn_noftz_f32_slowpath)
$__internal_0_$__cuda_sm3x_div_rn_noftz_f32_slowpath:
[----:B------:R-:W0:Y:S01]  /*02c0*/  LDC R3, c[0x0][0x394] ;  /* 0x0000e500ff037b82 */ /* 0x000e220000000800 */
[--C-:B------:R-:W-:Y:S01]  /*02d0*/  SHF.R.U32.HI R4, RZ, 0x17, R0.reuse ;  /* 0x00000017ff047819 */ /* 0x100fe20000011600 */
[----:B------:R-:W1:Y:S01]  /*02e0*/  LDCU UR5, c[0x0][0x394] ;  /* 0x00007280ff0577ac */ /* 0x000e620008000800 */
[----:B------:R-:W-:Y:S01]  /*02f0*/  BSSY.RECONVERGENT B1, `(.L_x_2) ;  /* 0x0000064000017945 */ /* 0x000fe20003800200 */
[----:B------:R-:W-:Y:S01]  /*0300*/  IMAD.MOV.U32 R6, RZ, RZ, R0 ;  /* 0x000000ffff067224 */ /* 0x000fe200078e0000 */
[----:B------:R-:W-:-:S05]  /*0310*/  LOP3.LUT R4, R4, 0xff, RZ, 0xc0, !PT ;  /* 0x000000ff04047812 */ /* 0x000fca00078ec0ff */
[----:B------:R-:W-:Y:S02]  /*0320*/  VIADD R9, R4, 0xffffffff ;  /* 0xffffffff04097836 */ /* 0x000fe40000000000 */
[----:B-1----:R-:W-:Y:S01]  /*0330*/  IMAD.U32 R7, RZ, RZ, UR5 ;  /* 0x00000005ff077e24 */ /* 0x002fe2000f8e00ff */
[----:B0-----:R-:W-:-:S04]  /*0340*/  SHF.R.U32.HI R5, RZ, 0x17, R3 ;  /* 0x00000017ff057819 */ /* 0x001fc80000011603 */
[----:B------:R-:W-:-:S05]  /*0350*/  LOP3.LUT R5, R5, 0xff, RZ, 0xc0, !PT ;  /* 0x000000ff05057812 */ /* 0x000fca00078ec0ff */
[----:B------:R-:W-:-:S05]  /*0360*/  VIADD R10, R5, 0xffffffff ;  /* 0xffffffff050a7836 */ /* 0x000fca0000000000 */
[----:B------:R-:W-:-:S04]  /*0370*/  ISETP.GT.U32.AND P0, PT, R10, 0xfd, PT ;  /* 0x000000fd0a00780c */ /* 0x000fc80003f04070 */
[----:B------:R-:W-:-:S13]  /*0380*/  ISETP.GT.U32.OR P0, PT, R9, 0xfd, P0 ;  /* 0x000000fd0900780c */ /* 0x000fda0000704470 */
[----:B------:R-:W-:Y:S01]  /*0390*/  @!P0 IMAD.MOV.U32 R8, RZ, RZ, RZ ;  /* 0x000000ffff088224 */ /* 0x000fe200078e00ff */
[----:B------:R-:W-:Y:S06]  /*03a0*/  @!P0 BRA `(.L_x_3) ;  /* 0x00000000005c8947 */ /* 0x000fec0003800000 */
[----:B------:R-:W-:Y:S02]  /*03b0*/  FSETP.GTU.FTZ.AND P1, PT, |R3|, +INF , PT ;  /* 0x7f8000000300780b */ /* 0x000fe40003f3c200 */
[----:B------:R-:W-:-:S04]  /*03c0*/  FSETP.GTU.FTZ.AND P0, PT, |R0|, +INF , PT ;  /* 0x7f8000000000780b */ /* 0x000fc80003f1c200 */
[----:B------:R-:W-:-:S13]  /*03d0*/  PLOP3.LUT P0, PT, P0, P1, PT, 0xf8, 0x8f ;  /* 0x00000000008f781c */ /* 0x000fda0000703f70 */
[----:B------:R-:W-:Y:S05]  /*03e0*/  @P0 BRA `(.L_x_4) ;  /* 0x00000004004c0947 */ /* 0x000fea0003800000 */
[----:B------:R-:W-:-:S13]  /*03f0*/  LOP3.LUT P0, RZ, R7, 0x7fffffff, R6, 0xc8, !PT ;  /* 0x7fffffff07ff7812 */ /* 0x000fda000780c806 */
[----:B------:R-:W-:Y:S05]  /*0400*/  @!P0 BRA `(.L_x_5) ;  /* 0x00000004003c8947 */ /* 0x000fea0003800000 */
[C---:B------:R-:W-:Y:S02]  /*0410*/  FSETP.NEU.FTZ.AND P2, PT, |R0|.reuse, +INF , PT ;  /* 0x7f8000000000780b */ /* 0x040fe40003f5d200 */
[----:B------:R-:W-:Y:S02]  /*0420*/  FSETP.NEU.FTZ.AND P1, PT, |R3|, +INF , PT ;  /* 0x7f8000000300780b */ /* 0x000fe40003f3d200 */
[----:B------:R-:W-:-:S11]  /*0430*/  FSETP.NEU.FTZ.AND P0, PT, |R0|, +INF , PT ;  /* 0x7f8000000000780b */ /* 0x000fd60003f1d200 */
[----:B------:R-:W-:Y:S05]  /*0440*/  @!P1 BRA !P2, `(.L_x_5) ;  /* 0x00000004002c9947 */ /* 0x000fea0005000000 */
[----:B------:R-:W-:-:S04]  /*0450*/  LOP3.LUT P2, RZ, R6, 0x7fffffff, RZ, 0xc0, !PT ;  /* 0x7fffffff06ff7812 */ /* 0x000fc8000784c0ff */
[----:B------:R-:W-:-:S13]  /*0460*/  PLOP3.LUT P1, PT, P1, P2, PT, 0x2f, 0xf2 ;  /* 0x0000000000f2781c */ /* 0x000fda0000f24577 */
[----:B------:R-:W-:Y:S05]  /*0470*/  @P1 BRA `(.L_x_6) ;  /* 0x0000000400181947 */ /* 0x000fea0003800000 */
[----:B------:R-:W-:-:S04]  /*0480*/  LOP3.LUT P1, RZ, R7, 0x7fffffff, RZ, 0xc0, !PT ;  /* 0x7fffffff07ff7812 */ /* 0x000fc8000782c0ff */
[----:B------:R-:W-:-:S13]  /*0490*/  PLOP3.LUT P0, PT, P0, P1, PT, 0x2f, 0xf2 ;  /* 0x0000000000f2781c */ /* 0x000fda0000702577 */
[----:B------:R-:W-:Y:S05]  /*04a0*/  @P0 BRA `(.L_x_7) ;  /* 0x0000000400000947 */ /* 0x000fea0003800000 */
[----:B------:R-:W-:Y:S02]  /*04b0*/  ISETP.GE.AND P0, PT, R9, RZ, PT ;  /* 0x000000ff0900720c */ /* 0x000fe40003f06270 */
[----:B------:R-:W-:-:S11]  /*04c0*/  ISETP.GE.AND P1, PT, R10, RZ, PT ;  /* 0x000000ff0a00720c */ /* 0x000fd60003f26270 */
[----:B------:R-:W-:Y:S02]  /*04d0*/  @P0 IMAD.MOV.U32 R8, RZ, RZ, RZ ;  /* 0x000000ffff080224 */ /* 0x000fe400078e00ff */
[----:B------:R-:W-:Y:S01]  /*04e0*/  @!P0 FFMA R6, R0, 1.84467440737095516160e+19, RZ ;  /* 0x5f80000000068823 */ /* 0x000fe200000000ff */
[----:B------:R-:W-:Y:S02]  /*04f0*/  @!P0 IMAD.MOV.U32 R8, RZ, RZ, -0x40 ;  /* 0xffffffc0ff088424 */ /* 0x000fe400078e00ff */
[----:B------:R-:W-:Y:S02]  /*0500*/  @!P1 FFMA R7, R3, 1.84467440737095516160e+19, RZ ;  /* 0x5f80000003079823 */ /* 0x000fe400000000ff */
[----:B------:R-:W-:-:S07]  /*0510*/  @!P1 VIADD R8, R8, 0x40 ;  /* 0x0000004008089836 */ /* 0x000fce0000000000 */
.L_x_3:
[----:B------:R-:W-:Y:S01]  /*0520*/  LEA R0, R5, 0xc0800000, 0x17 ;  /* 0xc080000005007811 */ /* 0x000fe200078eb8ff */
[----:B------:R-:W-:Y:S01]  /*0530*/  VIADD R4, R4, 0xffffff81 ;  /* 0xffffff8104047836 */ /* 0x000fe20000000000 */
[----:B------:R-:W-:Y:S03]  /*0540*/  BSSY.RECONVERGENT B2, `(.L_x_8) ;  /* 0x0000035000027945 */ /* 0x000fe60003800200 */
[----:B------:R-:W-:Y:S01]  /*0550*/  IMAD.IADD R7, R7, 0x1, -R0 ;  /* 0x0000000107077824 */ /* 0x000fe200078e0a00 */
[C---:B------:R-:W-:Y:S01]  /*0560*/  IADD3 R5, PT, PT, R4.reuse, 0x7f, -R5 ;  /* 0x0000007f04057810 */ /* 0x040fe20007ffe805 */
[----:B------:R-:W-:Y:S02]  /*0570*/  IMAD R0, R4, -0x800000, R6 ;  /* 0xff80000004007824 */ /* 0x000fe400078e0206 */
[----:B------:R-:W0:Y:S01]  /*0580*/  MUFU.RCP R3, R7 ;  /* 0x0000000700037308 */ /* 0x000e220000001000 */
[----:B------:R-:W-:Y:S01]  /*0590*/  FADD.FTZ R9, -R7, -RZ ;  /* 0x800000ff07097221 */ /* 0x000fe20000010100 */
[----:B------:R-:W-:-:S03]  /*05a0*/  IMAD.IADD R5, R5, 0x1, R8 ;  /* 0x0000000105057824 */ /* 0x000fc600078e0208 */
[----:B0-----:R-:W-:-:S04]  /*05b0*/  FFMA R10, R3, R9, 1 ;  /* 0x3f800000030a7423 */ /* 0x001fc80000000009 */
[----:B------:R-:W-:-:S04]  /*05c0*/  FFMA R10, R3, R10, R3 ;  /* 0x0000000a030a7223 */ /* 0x000fc80000000003 */
[----:B------:R-:W-:-:S04]  /*05d0*/  FFMA R3, R0, R10, RZ ;  /* 0x0000000a00037223 */ /* 0x000fc800000000ff */
[----:B------:R-:W-:-:S04]  /*05e0*/  FFMA R6, R9, R3, R0 ;  /* 0x0000000309067223 */ /* 0x000fc80000000000 */
[----:B------:R-:W-:-:S04]  /*05f0*/  FFMA R11, R10, R6, R3 ;  /* 0x000000060a0b7223 */ /* 0x000fc80000000003 */
[----:B------:R-:W-:-:S04]  /*0600*/  FFMA R6, R9, R11, R0 ;  /* 0x0000000b09067223 */ /* 0x000fc80000000000 */
[----:B------:R-:W-:-:S05]  /*0610*/  FFMA R3, R10, R6, R11 ;  /* 0x000000060a037223 */ /* 0x000fca000000000b */
[----:B------:R-:W-:-:S04]  /*0620*/  SHF.R.U32.HI R0, RZ, 0x17, R3 ;  /* 0x00000017ff007819 */ /* 0x000fc80000011603 */
[----:B------:R-:W-:-:S05]  /*0630*/  LOP3.LUT R0, R0, 0xff, RZ, 0xc0, !PT ;  /* 0x000000ff00007812 */ /* 0x000fca00078ec0ff */
[----:B------:R-:W-:-:S04]  /*0640*/  IMAD.IADD R8, R0, 0x1, R5 ;  /* 0x0000000100087824 */ /* 0x000fc800078e0205 */
[----:B------:R-:W-:-:S05]  /*0650*/  VIADD R0, R8, 0xffffffff ;  /* 0xffffffff08007836 */ /* 0x000fca0000000000 */
[----:B------:R-:W-:-:S13]  /*0660*/  ISETP.GE.U32.AND P0, PT, R0, 0xfe, PT ;  /* 0x000000fe0000780c */ /* 0x000fda0003f06070 */
[----:B------:R-:W-:Y:S05]  /*0670*/  @!P0 BRA `(.L_x_9) ;  /* 0x0000000000808947 */ /* 0x000fea0003800000 */
[----:B------:R-:W-:-:S13]  /*0680*/  ISETP.GT.AND P0, PT, R8, 0xfe, PT ;  /* 0x000000fe0800780c */ /* 0x000fda0003f04270 */
[----:B------:R-:W-:Y:S05]  /*0690*/  @P0 BRA `(.L_x_10) ;  /* 0x00000000006c0947 */ /* 0x000fea0003800000 */
[----:B------:R-:W-:-:S13]  /*06a0*/  ISETP.GE.AND P0, PT, R8, 0x1, PT ;  /* 0x000000010800780c */ /* 0x000fda0003f06270 */
[----:B------:R-:W-:Y:S05]  /*06b0*/  @P0 BRA `(.L_x_11) ;  /* 0x0000000000740947 */ /* 0x000fea0003800000 */
[----:B------:R-:W-:Y:S02]  /*06c0*/  ISETP.GE.AND P0, PT, R8, -0x18, PT ;  /* 0xffffffe80800780c */ /* 0x000fe40003f06270 */
[----:B------:R-:W-:-:S11]  /*06d0*/  LOP3.LUT R3, R3, 0x80000000, RZ, 0xc0, !PT ;  /* 0x8000000003037812 */ /* 0x000fd600078ec0ff */
[----:B------:R-:W-:Y:S05]  /*06e0*/  @!P0 BRA `(.L_x_11) ;  /* 0x0000000000688947 */ /* 0x000fea0003800000 */
[-CC-:B------:R-:W-:Y:S01]  /*06f0*/  FFMA.RZ R0, R10, R6.reuse, R11.reuse ;  /* 0x000000060a007223 */ /* 0x180fe2000000c00b */
[----:B------:R-:W-:Y:S02]  /*0700*/  VIADD R7, R8, 0x20 ;  /* 0x0000002008077836 */ /* 0x000fe40000000000 */
[-CC-:B------:R-:W-:Y:S01]  /*0710*/  FFMA.RM R5, R10, R6.reuse, R11.reuse ;  /* 0x000000060a057223 */ /* 0x180fe2000000400b */
[----:B------:R-:W-:Y:S02]  /*0720*/  ISETP.NE.AND P2, PT, R8, RZ, PT ;  /* 0x000000ff0800720c */ /* 0x000fe40003f45270 */
[----:B------:R-:W-:Y:S01]  /*0730*/  LOP3.LUT R4, R0, 0x7fffff, RZ, 0xc0, !PT ;  /* 0x007fffff00047812 */ /* 0x000fe200078ec0ff */
[----:B------:R-:W-:Y:S01]  /*0740*/  FFMA.RP R0, R10, R6, R11 ;  /* 0x000000060a007223 */ /* 0x000fe2000000800b */
[----:B------:R-:W-:Y:S01]  /*0750*/  IMAD.MOV R6, RZ, RZ, -R8 ;  /* 0x000000ffff067224 */ /* 0x000fe200078e0a08 */
[----:B------:R-:W-:Y:S02]  /*0760*/  ISETP.NE.AND P1, PT, R8, RZ, PT ;  /* 0x000000ff0800720c */ /* 0x000fe40003f25270 */
[----:B------:R-:W-:-:S02]  /*0770*/  LOP3.LUT R4, R4, 0x800000, RZ, 0xfc, !PT ;  /* 0x0080000004047812 */ /* 0x000fc400078efcff */
[----:B------:R-:W-:Y:S02]  /*0780*/  FSETP.NEU.FTZ.AND P0, PT, R0, R5, PT ;  /* 0x000000050000720b */ /* 0x000fe40003f1d000 */
[----:B------:R-:W-:Y:S02]  /*0790*/  SHF.L.U32 R7, R4, R7, RZ ;  /* 0x0000000704077219 */ /* 0x000fe400000006ff */
[----:B------:R-:W-:Y:S02]  /*07a0*/  SEL R5, R6, RZ, P2 ;  /* 0x000000ff06057207 */ /* 0x000fe40001000000 */
[----:B------:R-:W-:Y:S02]  /*07b0*/  ISETP.NE.AND P1, PT, R7, RZ, P1 ;  /* 0x000000ff0700720c */ /* 0x000fe40000f25270 */
[----:B------:R-:W-:Y:S02]  /*07c0*/  SHF.R.U32.HI R5, RZ, R5, R4 ;  /* 0x00000005ff057219 */ /* 0x000fe40000011604 */
[----:B------:R-:W-:-:S02]  /*07d0*/  PLOP3.LUT P0, PT, P0, P1, PT, 0xf8, 0x8f ;  /* 0x00000000008f781c */ /* 0x000fc40000703f70 */
[----:B------:R-:W-:Y:S02]  /*07e0*/  SHF.R.U32.HI R7, RZ, 0x1, R5 ;  /* 0x00000001ff077819 */ /* 0x000fe40000011605 */
[----:B------:R-:W-:-:S04]  /*07f0*/  SEL R0, RZ, 0x1, !P0 ;  /* 0x00000001ff007807 */ /* 0x000fc80004000000 */
[----:B------:R-:W-:-:S04]  /*0800*/  LOP3.LUT R0, R0, 0x1, R7, 0xf8, !PT ;  /* 0x0000000100007812 */ /* 0x000fc800078ef807 */
[----:B------:R-:W-:-:S05]  /*0810*/  LOP3.LUT R0, R0, R5, RZ, 0xc0, !PT ;  /* 0x0000000500007212 */ /* 0x000fca00078ec0ff */
[----:B------:R-:W-:-:S05]  /*0820*/  IMAD.IADD R0, R7, 0x1, R0 ;  /* 0x0000000107007824 */ /* 0x000fca00078e0200 */
[----:B------:R-:W-:Y:S01]  /*0830*/  LOP3.LUT R3, R0, R3, RZ, 0xfc, !PT ;  /* 0x0000000300037212 */ /* 0x000fe200078efcff */
[----:B------:R-:W-:Y:S06]  /*0840*/  BRA `(.L_x_11) ;  /* 0x0000000000107947 */ /* 0x000fec0003800000 */
.L_x_10:
[----:B------:R-:W-:-:S04]  /*0850*/  LOP3.LUT R3, R3, 0x80000000, RZ, 0xc0, !PT ;  /* 0x8000000003037812 */ /* 0x000fc800078ec0ff */
[----:B------:R-:W-:Y:S01]  /*0860*/  LOP3.LUT R3, R3, 0x7f800000, RZ, 0xfc, !PT ;  /* 0x7f80000003037812 */ /* 0x000fe200078efcff */
[----:B------:R-:W-:Y:S06]  /*0870*/  BRA `(.L_x_11) ;  /* 0x0000000000047947 */ /* 0x000fec0003800000 */
.L_x_9:
[----:B------:R-:W-:-:S07]  /*0880*/  IMAD R3, R5, 0x800000, R3 ;  /* 0x0080000005037824 */ /* 0x000fce00078e0203 */
.L_x_11:
[----:B------:R-:W-:Y:S05]  /*0890*/  BSYNC.RECONVERGENT B2 ;  /* 0x0000000000027941 */ /* 0x000fea0003800200 */
.L_x_8:
[----:B------:R-:W-:Y:S05]  /*08a0*/  BRA `(.L_x_12) ;  /* 0x0000000000207947 */ /* 0x000fea0003800000 */
.L_x_7:
[----:B------:R-:W-:-:S04]  /*08b0*/  LOP3.LUT R3, R7, 0x80000000, R6, 0x48, !PT ;  /* 0x8000000007037812 */ /* 0x000fc800078e4806 */
[----:B------:R-:W-:Y:S01]  /*08c0*/  LOP3.LUT R3, R3, 0x7f800000, RZ, 0xfc, !PT ;  /* 0x7f80000003037812 */ /* 0x000fe200078efcff */
[----:B------:R-:W-:Y:S06]  /*08d0*/  BRA `(.L_x_12) ;  /* 0x0000000000147947 */ /* 0x000fec0003800000 */
.L_x_6:
[----:B------:R-:W-:Y:S01]  /*08e0*/  LOP3.LUT R3, R7, 0x80000000, R6, 0x48, !PT ;  /* 0x8000000007037812 */ /* 0x000fe200078e4806 */
[----:B------:R-:W-:Y:S06]  /*08f0*/  BRA `(.L_x_12) ;  /* 0x00000000000c7947 */ /* 0x000fec0003800000 */
.L_x_5:
[----:B------:R-:W0:Y:S01]  /*0900*/  MUFU.RSQ R3, -QNAN ;  /* 0xffc0000000037908 */ /* 0x000e220000001400 */
[----:B------:R-:W-:Y:S05]  /*0910*/  BRA `(.L_x_12) ;  /* 0x0000000000047947 */ /* 0x000fea0003800000 */
.L_x_4:
[----:B------:R-:W-:-:S07]  /*0920*/  FADD.FTZ R3, R0, R3 ;  /* 0x0000000300037221 */ /* 0x000fce0000010000 */
.L_x_12:
[----:B------:R-:W-:Y:S05]  /*0930*/  BSYNC.RECONVERGENT B1 ;  /* 0x0000000000017941 */ /* 0x000fea0003800200 */
.L_x_2:
[----:B0-----:R-:W-:Y:S02]  /*0940*/  IMAD.MOV.U32 R4, RZ, RZ, R3 ;  /* 0x000000ffff047224 */ /* 0x001fe400078e0003 */
[----:B------:R-:W-:-:S04]  /*0950*/  IMAD.MOV.U32 R3, RZ, RZ, 0x0 ;  /* 0x00000000ff037424 */ /* 0x000fc800078e00ff */
[----:B------:R-:W-:Y:S05]  /*0960*/  RET.REL.NODEC R2 `(_Z11bin_counterPfiiffiPj) ;  /* 0xfffffff402a47950 */ /* 0x000fea0003c3ffff */
.L_x_13:
[----:B------:R-:W-:-:S00]  /*0970*/  BRA `(.L_x_13) ;  /* 0xfffffffc00fc7947 */ /* 0x000fc0000383ffff */
[----:B------:R-:W-:-:S00]  /*0980*/  NOP ;  /* 0x0000000000007918 */ /* 0x000fc00000000000 */
[----:B------:R-:W-:-:S00]  /*0990*/  NOP ;  /* 0x0000000000007918 */ /* 0x000fc00000000000 */
[----:B------:R-:W-:-:S00]  /*09a0*/  NOP ;  /* 0x0000000000007918 */ /* 0x000fc00000000000 */
[----:B------:R-:W-:-:S00]  /*09b0*/  NOP ;  /* 0x0000000000007918 */ /* 0x000fc00000000000 */
[----:B------:R-:W-:-:S00]  /*09c0*/  NOP ;  /* 0x0000000000007918 */ /* 0x000fc00000000000 */
[----:B------:R-:W-:-:S00]  /*09d0*/  NOP ;  /* 0x0000000000007918 */ /* 0x000fc00000000000 */
[----:B------:R-:W-:-:S00]  /*09e0*/  NOP ;  /* 0x0000000000007918 */ /* 0x000fc00000000000 */
[----:B------:R-:W-:-:S00]  /*09f0*/  NOP ;  /* 0x0000000000007918 */ /* 0x000fc00000000000 */
.L_x_20:


//--------------------- .text._Z10reduce_minPfiiS_ --------------------------
	.section	.text._Z10reduce_minPfiiS_,"ax",@progbits
	.align	128
        .global         _Z10reduce_minPfiiS_
        .type           _Z10reduce_minPfiiS_,@function
        .size           _Z10reduce_minPfiiS_,(.L_x_22 - _Z10reduce_minPfiiS_)
        .other          _Z10reduce_minPfiiS_,@"STO_CUDA_ENTRY STV_DEFAULT"
_Z10reduce_minPfiiS_:
.text._Z10reduce_minPfiiS_:
[----:B------:R-:W-:Y:S01]  /*0000*/  LDC R1, c[0x0][0x37c] ;  /* 0x0000df00ff017b82 */ /* 0x000fe20000000800 */
[----:B------:R-:W0:Y:S07]  /*0010*/  S2R R9, SR_TID.Y ;  /* 0x0000000000097919 */ /* 0x000e2e0000002200 */
[----:B------:R-:W1:Y:S01]  /*0020*/  S2UR UR8, SR_CTAID.X ;  /* 0x00000000000879c3 */ /* 0x000e620000002500 */
[----:B------:R-:W2:Y:S01]  /*0030*/  LDCU.64 UR4, c[0x0][0x388] ;  /* 0x00007100ff0477ac */ /* 0x000ea20008000a00 */
[----:B------:R-:W-:Y:S01]  /*0040*/  IMAD.MOV.U32 R4, RZ, RZ, 0x3f800000 ;  /* 0x3f800000ff047424 */ /* 0x000fe200078e00ff */
[----:B------:R-:W0:Y:S01]  /*0050*/  S2R R8, SR_CTAID.Y ;  /* 0x0000000000087919 */ /* 0x000e220000002600 */
[----:B------:R-:W3:Y:S01]  /*0060*/  LDCU.64 UR6, c[0x0][0x358] ;  /* 0x00006b00ff0677ac */ /* 0x000ee20008000a00 */
[----:B------:R-:W1:Y:S03]  /*0070*/  S2R R7, SR_TID.X ;  /* 0x0000000000077919 */ /* 0x000e660000002100 */
[----:B------:R-:W1:Y:S01]  /*0080*/  LDC R6, c[0x0][0x360] ;  /* 0x0000d800ff067b82 */ /* 0x000e620000000800 */
[----:B------:R-:W0:Y:S02]  /*0090*/  LDCU UR9, c[0x0][0x364] ;  /* 0x00006c80ff0977ac */ /* 0x000e240008000800 */
[----:B0-----:R-:W-:-:S02]  /*00a0*/  IMAD R5, R8, UR9, R9 ;  /* 0x0000000908057c24 */ /* 0x001fc4000f8e0209 */
[----:B-1----:R-:W-:-:S03]  /*00b0*/  IMAD R0, R6, UR8, R7 ;  /* 0x0000000806007c24 */ /* 0x002fc6000f8e0207 */
[C---:B--2---:R-:W-:Y:S01]  /*00c0*/  ISETP.GE.AND P0, PT, R5.reuse, UR4, PT ;  /* 0x0000000405007c0c */ /* 0x044fe2000bf06270 */
[----:B------:R-:W-:-:S03]  /*00d0*/  IMAD R5, R5, UR5, R0 ;  /* 0x0000000505057c24 */ /* 0x000fc6000f8e0200 */
[----:B------:R-:W-:-:S13]  /*00e0*/  ISETP.GE.OR P0, PT, R0, UR5, P0 ;  /* 0x0000000500007c0c */ /* 0x000fda0008706670 */
[----:B------:R-:W0:Y:S02]  /*00f0*/  @!P0 LDC.64 R2, c[0x0][0x380] ;  /* 0x0000e000ff028b82 */ /* 0x000e240000000a00 */
[----:B0-----:R-:W-:-:S05]  /*0100*/  @!P0 IMAD.WIDE R2, R5, 0x4, R2 ;  /* 0x0000000405028825 */ /* 0x001fca00078e0202 */
[----:B---3--:R-:W2:Y:S01]  /*0110*/  @!P0 LDG.E R4, desc[UR6][R2.64] ;  /* 0x0000000602048981 */ /* 0x008ea2000c1e1900 */
[----:B------:R-:W0:Y:S01]  /*0120*/  S2UR UR5, SR_CgaCtaId ;  /* 0x00000000000579c3 */ /* 0x000e220000008800 */
[C---:B------:R-:W-:Y:S01]  /*0130*/  IMAD R0, R6.reuse, R9, R7 ;  /* 0x0000000906007224 */ /* 0x040fe200078e0207 */
[----:B------:R-:W-:Y:S01]  /*0140*/  UMOV UR4, 0x400 ;  /* 0x0000040000047882 */ /* 0x000fe20000000000 */
[----:B------:R-:W-:-:S03]  /*0150*/  IMAD R6, R6, UR9, RZ ;  /* 0x0000000906067c24 */ /* 0x000fc6000f8e02ff */
[----:B------:R-:W-:Y:S02]  /*0160*/  ISETP.NE.AND P0, PT, R0, RZ, PT ;  /* 0x000000ff0000720c */ /* 0x000fe40003f05270 */
[----:B------:R-:W-:Y:S01]  /*0170*/  ISETP.GE.U32.AND P1, PT, R6, 0x2, PT ;  /* 0x000000020600780c */ /* 0x000fe20003f26070 */
[----:B0-----:R-:W-:-:S06]  /*0180*/  ULEA UR4, UR5, UR4, 0x18 ;  /* 0x0000000405047291 */ /* 0x001fcc000f8ec0ff */
[----:B------:R-:W-:-:S05]  /*0190*/  LEA R5, R0, UR4, 0x2 ;  /* 0x0000000400057c11 */ /* 0x000fca000f8e10ff */
[----:B--2---:R0:W-:Y:S01]  /*01a0*/  STS [R5], R4 ;  /* 0x0000000405007388 */ /* 0x0041e20000000800 */
[----:B------:R-:W-:Y:S06]  /*01b0*/  BAR.SYNC.DEFER_BLOCKING 0x0 ;  /* 0x0000000000007b1d */ /* 0x000fec0000010000 */
[----:B------:R-:W-:Y:S05]  /*01c0*/  @!P1 BRA `(.L_x_14) ;  /* 0x00000000002c9947 */ /* 0x000fea0003800000 */
.L_x_15:
[----:B0-----:R-:W-:-:S04]  /*01d0*/  SHF.R.U32.HI R4, RZ, 0x1, R6 ;  /* 0x00000001ff047819 */ /* 0x001fc80000011606 */
[----:B------:R-:W-:-:S13]  /*01e0*/  ISETP.GE.U32.AND P1, PT, R0, R4, PT ;  /* 0x000000040000720c */ /* 0x000fda0003f26070 */
[----:B------:R-:W-:Y:S01]  /*01f0*/  @!P1 LEA R3, R4, R5, 0x2 ;  /* 0x0000000504039211 */ /* 0x000fe200078e10ff */
[----:B------:R-:W-:Y:S05]  /*0200*/  @!P1 LDS R2, [R5] ;  /* 0x0000000005029984 */ /* 0x000fea0000000800 */
[----:B------:R-:W0:Y:S02]  /*0210*/  @!P1 LDS R3, [R3] ;  /* 0x0000000003039984 */ /* 0x000e240000000800 */
[----:B0-----:R-:W-:-:S05]  /*0220*/  @!P1 FMNMX R2, R2, R3, PT ;  /* 0x0000000302029209 */ /* 0x001fca0003800000 */
[----:B------:R1:W-:Y:S01]  /*0230*/  @!P1 STS [R5], R2 ;  /* 0x0000000205009388 */ /* 0x0003e20000000800 */
[----:B------:R-:W-:Y:S01]  /*0240*/  BAR.SYNC.DEFER_BLOCKING 0x0 ;  /* 0x0000000000007b1d */ /* 0x000fe20000010000 */
[----:B------:R-:W-:Y:S01]  /*0250*/  ISETP.GT.U32.AND P1, PT, R6, 0x3, PT ;  /* 0x000000030600780c */ /* 0x000fe20003f24070 */
[----:B------:R-:W-:-:S12]  /*0260*/  IMAD.MOV.U32 R6, RZ, RZ, R4 ;  /* 0x000000ffff067224 */ /* 0x000fd800078e0004 */
[----:B-1----:R-:W-:Y:S05]  /*0270*/  @P1 BRA `(.L_x_15) ;  /* 0xfffffffc00d41947 */ /* 0x002fea000383ffff */
.L_x_14:
[----:B------:R-:W-:Y:S05]  /*0280*/  @P0 EXIT ;  /* 0x000000000000094d */ /* 0x000fea0003800000 */
[----:B------:R-:W1:Y:S01]  /*0290*/  S2UR UR5, SR_CgaCtaId ;  /* 0x00000000000579c3 */ /* 0x000e620000008800 */
[----:B------:R-:W-:-:S07]  /*02a0*/  UMOV UR4, 0x400 ;  /* 0x0000040000047882 */ /* 0x000fce0000000000 */
[----:B------:R-:W2:Y:S08]  /*02b0*/  LDC R7, c[0x0][0x370] ;  /* 0x0000dc00ff077b82 */ /* 0x000eb00000000800 */
[----:B------:R-:W3:Y:S01]  /*02c0*/  LDC.64 R2, c[0x0][0x390] ;  /* 0x0000e400ff027b82 */ /* 0x000ee20000000a00 */
[----:B-1----:R-:W-:Y:S01]  /*02d0*/  ULEA UR4, UR5, UR4, 0x18 ;  /* 0x0000000405047291 */ /* 0x002fe2000f8ec0ff */
[----:B--2---:R-:W-:-:S08]  /*02e0*/  IMAD R7, R8, R7, UR8 ;  /* 0x0000000808077e24 */ /* 0x004fd0000f8e0207 */
[----:B0-----:R-:W0:Y:S01]  /*02f0*/  LDS R5, [UR4] ;  /* 0x00000004ff057984 */ /* 0x001e220008000800 */
[----:B---3--:R-:W-:-:S05]  /*0300*/  IMAD.WIDE.U32 R2, R7, 0x4, R2 ;  /* 0x0000000407027825 */ /* 0x008fca00078e0002 */
[----:B0-----:R-:W-:Y:S01]  /*0310*/  STG.E desc[UR6][R2.64], R5 ;  /* 0x0000000502007986 */ /* 0x001fe2000c101906 */
[----:B------:R-:W-:Y:S05]  /*0320*/  EXIT ;  /* 0x000000000000794d */ /* 0x000fea0003800000 */
.L_x_16:
        /* <DEDUP_REMOVED lines=13> */
.L_x_22:


//--------------------- .text._Z10reduce_maxPfiiS_ --------------------------
	.section	.text._Z10reduce_maxPfiiS_,"ax",@progbits
	.align	128
        .global         _Z10reduce_maxPfiiS_
        .type           _Z10reduce_maxPfiiS_,@function
        .size           _Z10reduce_maxPfiiS_,(.L_x_23 - _Z10reduce_maxPfiiS_)
        .other          _Z10reduce_maxPfiiS_,@"STO_CUDA_ENTRY STV_DEFAULT"
_Z10reduce_maxPfiiS_:
.text._Z10reduce_maxPfiiS_:
[----:B------:R-:W-:Y:S01]  /*0000*/  LDC R1, c[0x0][0x37c] ;  /* 0x0000df00ff017b82 */ /* 0x000fe20000000800 */
[----:B------:R-:W0:Y:S07]  /*0010*/  S2R R9, SR_TID.Y ;  /* 0x0000000000097919 */ /* 0x000e2e0000002200 */
[----:B------:R-:W1:Y:S01]  /*0020*/  S2UR UR8, SR_CTAID.X ;  /* 0x00000000000879c3 */ /* 0x000e620000002500 */
[----:B------:R-:W2:Y:S01]  /*0030*/  LDCU.64 UR4, c[0x0][0x388] ;  /* 0x00007100ff0477ac */ /* 0x000ea20008000a00 */
[----:B------:R-:W-:Y:S01]  /*0040*/  IMAD.MOV.U32 R4, RZ, RZ, -0x40800000 ;  /* 0xbf800000ff047424 */ /* 0x000fe200078e00ff */
        /* <DEDUP_REMOVED lines=24> */
.L_x_18:
[----:B0-----:R-:W-:-:S04]  /*01d0*/  SHF.R.U32.HI R4, RZ, 0x1, R6 ;  /* 0x00000001ff047819 */ /* 0x001fc80000011606 */
[----:B------:R-:W-:-:S13]  /*01e0*/  ISETP.GE.U32.AND P1, PT, R0, R4, PT ;  /* 0x000000040000720c */ /* 0x000fda0003f26070 */
[----:B------:R-:W-:Y:S01]  /*01f0*/  @!P1 LEA R3, R4, R5, 0x2 ;  /* 0x0000000504039211 */ /* 0x000fe200078e10ff */
[----:B------:R-:W-:Y:S05]  /*0200*/  @!P1 LDS R2, [R5] ;  /* 0x0000000005029984 */ /* 0x000fea0000000800 */
[----:B------:R-:W0:Y:S02]  /*0210*/  @!P1 LDS R3, [R3] ;  /* 0x0000000003039984 */ /* 0x000e240000000800 */
[----:B0-----:R-:W-:-:S05]  /*0220*/  @!P1 FMNMX R2, R2, R3, !PT ;  /* 0x0000000302029209 */ /* 0x001fca0007800000 */
[----:B------:R1:W-:Y:S01]  /*0230*/  @!P1 STS [R5], R2 ;  /* 0x0000000205009388 */ /* 0x0003e20000000800 */
[----:B------:R-:W-:Y:S01]  /*0240*/  BAR.SYNC.DEFER_BLOCKING 0x0 ;  /* 0x0000000000007b1d */ /* 0x000fe20000010000 */
[----:B------:R-:W-:Y:S01]  /*0250*/  ISETP.GT.U32.AND P1, PT, R6, 0x3, PT ;  /* 0x000000030600780c */ /* 0x000fe20003f24070 */
[----:B------:R-:W-:-:S12]  /*0260*/  IMAD.MOV.U32 R6, RZ, RZ, R4 ;  /* 0x000000ffff067224 */ /* 0x000fd800078e0004 */
[----:B-1----:R-:W-:Y:S05]  /*0270*/  @P1 BRA `(.L_x_18) ;  /* 0xfffffffc00d41947 */ /* 0x002fea000383ffff */
.L_x_17:
        /* <DEDUP_REMOVED lines=11> */
.L_x_19:
        /* <DEDUP_REMOVED lines=13> */
.L_x_23:


//--------------------- .nv.shared._Z11bin_counterPfiiffiPj --------------------------
	.section	.nv.shared._Z11bin_counterPfiiffiPj,"aw",@nobits
	.sectionflags	@""
	.align	16
	.zero		1024


//--------------------- .nv.shared.reserved.0     --------------------------
	.section	.nv.shared.reserved.0,"aw",@nobits
	.weak		__nv_reservedSMEM_offset_0_alias
	.size		__nv_reservedSMEM_offset_0_alias, 0, 64
	.other		__nv_reservedSMEM_offset_0_alias,@"STO_CUDA_RESERVED_SHARED STV_DEFAULT"
__nv_reservedSMEM_offset_0_alias:
	.zero		0
	.zero		64


//--------------------- .nv.shared._Z10reduce_minPfiiS_ --------------------------
	.section	.nv.shared._Z10reduce_minPfiiS_,"aw",@nobits
	.sectionflags	@""
	.align	16
	.zero		1024


//--------------------- .nv.shared._Z10reduce_maxPfiiS_ --------------------------
	.section	.nv.shared._Z10reduce_maxPfiiS_,"aw",@nobits
	.sectionflags	@""
	.align	16
	.zero		1024


//--------------------- .nv.constant0._Z11bin_counterPfiiffiPj --------------------------
	.section	.nv.constant0._Z11bin_counterPfiiffiPj,"a",@progbits
	.sectionflags	@""
	.align	4
.nv.constant0._Z11bin_counterPfiiffiPj:
	.zero		936


//--------------------- .nv.constant0._Z10reduce_minPfiiS_ --------------------------
	.section	.nv.constant0._Z10reduce_minPfiiS_,"a",@progbits
	.sectionflags	@""
	.align	4
.nv.constant0._Z10reduce_minPfiiS_:
	.zero		920


//--------------------- .nv.constant0._Z10reduce_maxPfiiS_ --------------------------
	.section	.nv.constant0._Z10reduce_maxPfiiS_,"a",@progbits
	.sectionflags	@""
	.align	4
.nv.constant0._Z10reduce_maxPfiiS_:
	.zero		920


//--------------------- SYMBOLS --------------------------

	.type		.nv.reservedSmem.offset0,@object
	.size		.nv.reservedSmem.offset0,0x4
	.type		.nv.reservedSmem.cap,@object
	.size		.nv.reservedSmem.cap,0x4
